//
// Generated by NVIDIA NVVM Compiler
//
// Compiler Build ID: CL-36424714
// Cuda compilation tools, release 13.0, V13.0.88
// Based on NVVM 20.0.0
//

.version 9.0
.target sm_100
.address_size 64

	// .globl	_Z20mandel_kernel_doublePhmm

.visible .entry _Z20mandel_kernel_doublePhmm(
	.param .u64 .ptr .align 1 _Z20mandel_kernel_doublePhmm_param_0,
	.param .u64 _Z20mandel_kernel_doublePhmm_param_1,
	.param .u64 _Z20mandel_kernel_doublePhmm_param_2
)
{
	.reg .pred 	%p<8>;
	.reg .b16 	%rs<7>;
	.reg .b32 	%r<8>;
	.reg .b64 	%rd<12>;
	.reg .b64 	%fd<39>;

	ld.param.u64 	%rd5, [_Z20mandel_kernel_doublePhmm_param_0];
	ld.param.u64 	%rd6, [_Z20mandel_kernel_doublePhmm_param_1];
	ld.param.u64 	%rd7, [_Z20mandel_kernel_doublePhmm_param_2];
	mov.u32 	%r2, %ctaid.x;
	mov.u32 	%r3, %ntid.x;
	mov.u32 	%r4, %tid.x;
	mad.lo.s32 	%r1, %r2, %r3, %r4;
	cvt.u64.u32 	%rd1, %r1;
	and.b64  	%rd8, %rd6, -4294967296;
	setp.ne.s64 	%p1, %rd8, 0;
	@%p1 bra 	$L__BB0_2;
	cvt.u32.u64 	%r5, %rd6;
	cvt.u32.u64 	%r6, %rd1;
	rem.u32 	%r7, %r6, %r5;
	cvt.u64.u32 	%rd11, %r7;
	bra.uni 	$L__BB0_3;
$L__BB0_2:
	rem.u64 	%rd11, %rd1, %rd6;
$L__BB0_3:
	cvt.rn.f64.u64 	%fd9, %rd6;
	cvt.rn.f64.u64 	%fd10, %rd7;
	cvt.rn.f64.u64 	%fd11, %rd11;
	cvt.rn.f64.u32 	%fd12, %r1;
	div.rn.f64 	%fd13, %fd12, %fd9;
	div.rn.f64 	%fd14, %fd13, %fd10;
	div.rn.f64 	%fd15, %fd11, %fd9;
	fma.rn.f64 	%fd16, %fd15, 0d4000000000000000, 0dBFF0000000000000;
	div.rn.f64 	%fd17, %fd9, %fd10;
	fma.rn.f64 	%fd1, %fd17, %fd16, 0dBFE0000000000000;
	fma.rn.f64 	%fd2, %fd14, 0d4000000000000000, 0dBFF0000000000000;
	mov.f64 	%fd37, 0d0000000000000000;
	mov.b16 	%rs6, 255;
	mov.f64 	%fd38, %fd37;
$L__BB0_4:
	mul.f64 	%fd18, %fd37, %fd37;
	mul.f64 	%fd19, %fd38, %fd38;
	sub.f64 	%fd20, %fd18, %fd19;
	mul.f64 	%fd21, %fd37, %fd38;
	fma.rn.f64 	%fd22, %fd37, %fd38, %fd21;
	add.f64 	%fd37, %fd1, %fd20;
	add.f64 	%fd38, %fd2, %fd22;
	abs.f64 	%fd23, %fd37;
	abs.f64 	%fd24, %fd38;
	setp.gt.f64 	%p2, %fd23, %fd24;
	selp.f64 	%fd25, %fd23, %fd24, %p2;
	selp.f64 	%fd26, %fd24, %fd23, %p2;
	div.rn.f64 	%fd28, %fd26, %fd25;
	fma.rn.f64 	%fd29, %fd28, %fd28, 0d3FF0000000000000;
	sqrt.rn.f64 	%fd30, %fd29;
	mul.f64 	%fd31, %fd25, %fd30;
	setp.eq.f64 	%p3, %fd25, 0d0000000000000000;
	max.f64 	%fd32, %fd25, %fd26;
	setp.gt.f64 	%p4, %fd32, 0d7FEFFFFFFFFFFFFF;
	add.f64 	%fd33, %fd23, %fd24;
	selp.f64 	%fd34, %fd33, %fd31, %p3;
	selp.f64 	%fd35, %fd33, %fd34, %p4;
	and.b16  	%rs4, %rs6, 255;
	add.s16 	%rs6, %rs4, 255;
	and.b16  	%rs5, %rs6, 255;
	setp.ne.s16 	%p5, %rs5, %rs6;
	setp.lt.f64 	%p6, %fd35, 0d4010000000000000;
	and.pred  	%p7, %p5, %p6;
	@%p7 bra 	$L__BB0_4;
	cvta.to.global.u64 	%rd9, %rd5;
	add.s64 	%rd10, %rd9, %rd1;
	st.global.u8 	[%rd10], %rs6;
	ret;

}


// ===== COMPILED SASS (sm_100) =====

	.target	sm_100

	.elftype	@"ET_EXEC"


//--------------------- .note.nv.tkinfo           --------------------------
	.section	.note.nv.tkinfo,"",@"SHT_NOTE"
	.sectionflags	@"SHF_NOTE_NV_TKINFO"
	.tkinfo
        /*0018*/ 	.word	0x00000002
        /*0030*/ 	.string	""
        /*0030*/ 	.string	"ptxas"
        /*0030*/ 	.string	"Cuda compilation tools, release 13.0, V13.0.88"
        /*0030*/ 	.string	"Build cuda_13.0.r13.0/compiler.36424714_0"
        /*0030*/ 	.string	"-arch sm_100 -m 64 "



//--------------------- .note.nv.cuinfo           --------------------------
	.section	.note.nv.cuinfo,"",@"SHT_NOTE"
	.sectionflags	@"SHF_NOTE_NV_CUINFO"
        /*0018*/ 	.short	0x0002
        /*001a*/ 	.short	0x0064
        /*001c*/ 	.short	0x0082
	.zero		2


//--------------------- .nv.info                  --------------------------
	.section	.nv.info,"",@"SHT_CUDA_INFO"
	.align	4


	//----- nvinfo : EIATTR_REGCOUNT
	.align		4
        /*0000*/ 	.byte	0x04, 0x2f
        /*0002*/ 	.short	(.L_1 - .L_0)
	.align		4
.L_0:
        /*0004*/ 	.word	index@(_Z20mandel_kernel_doublePhmm)
        /*0008*/ 	.word	0x00000026


	//----- nvinfo : EIATTR_FRAME_SIZE
	.align		4
.L_1:
        /*000c*/ 	.byte	0x04, 0x11
        /*000e*/ 	.short	(.L_3 - .L_2)
	.align		4
.L_2:
        /*0010*/ 	.word	index@($__internal_2_$__cuda_sm20_rem_u64)
        /*0014*/ 	.word	0x00000000


	//----- nvinfo : EIATTR_FRAME_SIZE
	.align		4
.L_3:
        /*0018*/ 	.byte	0x04, 0x11
        /*001a*/ 	.short	(.L_5 - .L_4)
	.align		4
.L_4:
        /*001c*/ 	.word	index@($__internal_1_$__cuda_sm20_dsqrt_rn_f64_mediumpath_v1)
        /*0020*/ 	.word	0x00000000


	//----- nvinfo : EIATTR_FRAME_SIZE
	.align		4
.L_5:
        /*0024*/ 	.byte	0x04, 0x11
        /*0026*/ 	.short	(.L_7 - .L_6)
	.align		4
.L_6:
        /*0028*/ 	.word	index@($__internal_0_$__cuda_sm20_div_rn_f64_full)
        /*002c*/ 	.word	0x00000000


	//----- nvinfo : EIATTR_FRAME_SIZE
	.align		4
.L_7:
        /*0030*/ 	.byte	0x04, 0x11
        /*0032*/ 	.short	(.L_9 - .L_8)
	.align		4
.L_8:
        /*0034*/ 	.word	index@(_Z20mandel_kernel_doublePhmm)
        /*0038*/ 	.word	0x00000000


	//----- nvinfo : EIATTR_MIN_STACK_SIZE
	.align		4
.L_9:
        /*003c*/ 	.byte	0x04, 0x12
        /*003e*/ 	.short	(.L_11 - .L_10)
	.align		4
.L_10:
        /*0040*/ 	.word	index@(_Z20mandel_kernel_doublePhmm)
        /*0044*/ 	.word	0x00000000
.L_11:


//--------------------- .nv.compat                --------------------------
	.section	.nv.compat,"",@"SHT_CUDA_COMPAT_INFO"
	.align	4
        /*0000*/ 	.byte	0x02, 0x09, 0x00, 0x00, 0x02, 0x02, 0x01, 0x00, 0x02, 0x05, 0x05, 0x00, 0x03, 0x07, 0x01, 0x01
        /*0010*/ 	.byte	0x02, 0x03, 0x00, 0x00, 0x02, 0x06, 0x01, 0x00, 0x04, 0x0b, 0x08, 0x00, 0x01, 0x00, 0x00, 0x00
        /*0020*/ 	.byte	0x00, 0x00, 0x00, 0x00


//--------------------- .nv.info._Z20mandel_kernel_doublePhmm --------------------------
	.section	.nv.info._Z20mandel_kernel_doublePhmm,"",@"SHT_CUDA_INFO"
	.sectionflags	@""
	.align	4


	//----- nvinfo : EIATTR_CUDA_API_VERSION
	.align		4
        /*0000*/ 	.byte	0x04, 0x37
        /*0002*/ 	.short	(.L_13 - .L_12)
.L_12:
        /*0004*/ 	.word	0x00000082


	//----- nvinfo : EIATTR_KPARAM_INFO
	.align		4
.L_13:
        /*0008*/ 	.byte	0x04, 0x17
        /*000a*/ 	.short	(.L_15 - .L_14)
.L_14:
        /*000c*/ 	.word	0x00000000
        /*0010*/ 	.short	0x0002
        /*0012*/ 	.short	0x0010
        /*0014*/ 	.byte	0x00, 0xf0, 0x21, 0x00


	//----- nvinfo : EIATTR_KPARAM_INFO
	.align		4
.L_15:
        /*0018*/ 	.byte	0x04, 0x17
        /*001a*/ 	.short	(.L_17 - .L_16)
.L_16:
        /*001c*/ 	.word	0x00000000
        /*0020*/ 	.short	0x0001
        /*0022*/ 	.short	0x0008
        /*0024*/ 	.byte	0x00, 0xf0, 0x21, 0x00


	//----- nvinfo : EIATTR_KPARAM_INFO
	.align		4
.L_17:
        /*0028*/ 	.byte	0x04, 0x17
        /*002a*/ 	.short	(.L_19 - .L_18)
.L_18:
        /*002c*/ 	.word	0x00000000
        /*0030*/ 	.short	0x0000
        /*0032*/ 	.short	0x0000
        /*0034*/ 	.byte	0x00, 0xf5, 0x21, 0x00


	//----- nvinfo : EIATTR_SPARSE_MMA_MASK
	.align		4
.L_19:
        /*0038*/ 	.byte	0x03, 0x50
        /*003a*/ 	.short	0x0000


	//----- nvinfo : EIATTR_MAXREG_COUNT
	.align		4
        /*003c*/ 	.byte	0x03, 0x1b
        /*003e*/ 	.short	0x00ff


	//----- nvinfo : EIATTR_MERCURY_ISA_VERSION
	.align		4
        /*0040*/ 	.byte	0x03, 0x5f
        /*0042*/ 	.short	0x0101


	//----- nvinfo : EIATTR_VRC_CTA_INIT_COUNT
	.align		4
        /*0044*/ 	.byte	0x02, 0x4a
	.zero		1
	.zero		1


	//----- nvinfo : EIATTR_EXIT_INSTR_OFFSETS
	.align		4
        /*0048*/ 	.byte	0x04, 0x1c
        /*004a*/ 	.short	(.L_21 - .L_20)


	//   ....[0]....
.L_20:
        /*004c*/ 	.word	0x00000e50


	//----- nvinfo : EIATTR_CRS_STACK_SIZE
	.align		4
.L_21:
        /*0050*/ 	.byte	0x04, 0x1e
        /*0052*/ 	.short	(.L_23 - .L_22)
.L_22:
        /*0054*/ 	.word	0x00000000


	//----- nvinfo : EIATTR_CBANK_PARAM_SIZE
	.align		4
.L_23:
        /*0058*/ 	.byte	0x03, 0x19
        /*005a*/ 	.short	0x0018


	//----- nvinfo : EIATTR_PARAM_CBANK
	.align		4
        /*005c*/ 	.byte	0x04, 0x0a
        /*005e*/ 	.short	(.L_25 - .L_24)
	.align		4
.L_24:
        /*0060*/ 	.word	index@(.nv.constant0._Z20mandel_kernel_doublePhmm)
        /*0064*/ 	.short	0x0380
        /*0066*/ 	.short	0x0018


	//----- nvinfo : EIATTR_SW_WAR
	.align		4
.L_25:
        /*0068*/ 	.byte	0x04, 0x36
        /*006a*/ 	.short	(.L_27 - .L_26)
.L_26:
        /*006c*/ 	.word	0x00000008
.L_27:


//--------------------- .nv.callgraph             --------------------------
	.section	.nv.callgraph,"",@"SHT_CUDA_CALLGRAPH"
	.align	4
	.sectionentsize	8
	.align		4
        /*0000*/ 	.word	0x00000000
	.align		4
        /*0004*/ 	.word	0xffffffff
	.align		4
        /*0008*/ 	.word	0x00000000
	.align		4
        /*000c*/ 	.word	0xfffffffe
	.align		4
        /*0010*/ 	.word	0x00000000
	.align		4
        /*0014*/ 	.word	0xfffffffd
	.align		4
        /*0018*/ 	.word	0x00000000
	.align		4
        /*001c*/ 	.word	0xfffffffc


//--------------------- .text._Z20mandel_kernel_doublePhmm --------------------------
	.section	.text._Z20mandel_kernel_doublePhmm,"ax",@progbits
	.align	128
        .global         _Z20mandel_kernel_doublePhmm
        .type           _Z20mandel_kernel_doublePhmm,@function
        .size           _Z20mandel_kernel_doublePhmm,(.L_x_27 - _Z20mandel_kernel_doublePhmm)
        .other          _Z20mandel_kernel_doublePhmm,@"STO_CUDA_ENTRY STV_DEFAULT"
_Z20mandel_kernel_doublePhmm:
.text._Z20mandel_kernel_doublePhmm:
[----:B------:R-:W-:Y:S01]  /*0000*/  LDC R1, c[0x0][0x37c] ;  /* 0x0000df00ff017b82 */ /* 0x000fe20000000800 */
[----:B------:R-:W0:Y:S01]  /*0010*/  S2R R0, SR_TID.X ;  /* 0x0000000000007919 */ /* 0x000e220000002100 */
[----:B------:R-:W1:Y:S06]  /*0020*/  LDCU UR5, c[0x0][0x38c] ;  /* 0x00007180ff0577ac */ /* 0x000e6c0008000800 */
[----:B------:R-:W0:Y:S08]  /*0030*/  S2UR UR4, SR_CTAID.X ;  /* 0x00000000000479c3 */ /* 0x000e300000002500 */
[----:B------:R-:W0:Y:S01]  /*0040*/  LDC R5, c[0x0][0x360] ;  /* 0x0000d800ff057b82 */ /* 0x000e220000000800 */
[----:B-1----:R-:W-:Y:S01]  /*0050*/  UISETP.NE.U32.AND UP0, UPT, UR5, URZ, UPT ;  /* 0x000000ff0500728c */ /* 0x002fe2000bf05070 */
[----:B0-----:R-:W-:-:S08]  /*0060*/  IMAD R5, R5, UR4, R0 ;  /* 0x0000000405057c24 */ /* 0x001fd0000f8e0200 */
[----:B------:R-:W-:Y:S05]  /*0070*/  BRA.U UP0, `(.L_x_0) ;  /* 0x0000000100507547 */ /* 0x000fea000b800000 */
[----:B------:R-:W0:Y:S01]  /*0080*/  LDCU UR4, c[0x0][0x388] ;  /* 0x00007100ff0477ac */ /* 0x000e220008000800 */
[----:B------:R-:W-:Y:S01]  /*0090*/  IMAD.MOV.U32 R23, RZ, RZ, RZ ;  /* 0x000000ffff177224 */ /* 0x000fe200078e00ff */
[----:B0-----:R-:W0:Y:S01]  /*00a0*/  I2F.U32.RP R0, UR4 ;  /* 0x0000000400007d06 */ /* 0x001e220008209000 */
[----:B------:R-:W-:-:S07]  /*00b0*/  ISETP.NE.U32.AND P1, PT, RZ, UR4, PT ;  /* 0x00000004ff007c0c */ /* 0x000fce000bf25070 */
[----:B0-----:R-:W0:Y:S02]  /*00c0*/  MUFU.RCP R0, R0 ;  /* 0x0000000000007308 */ /* 0x001e240000001000 */
[----:B0-----:R-:W-:-:S06]  /*00d0*/  VIADD R2, R0, 0xffffffe ;  /* 0x0ffffffe00027836 */ /* 0x001fcc0000000000 */
[----:B------:R0:W1:Y:S02]  /*00e0*/  F2I.FTZ.U32.TRUNC.NTZ R3, R2 ;  /* 0x0000000200037305 */ /* 0x000064000021f000 */
[----:B0-----:R-:W-:Y:S02]  /*00f0*/  IMAD.MOV.U32 R2, RZ, RZ, RZ ;  /* 0x000000ffff027224 */ /* 0x001fe400078e00ff */
[----:B-1----:R-:W-:-:S04]  /*0100*/  IMAD.MOV R7, RZ, RZ, -R3 ;  /* 0x000000ffff077224 */ /* 0x002fc800078e0a03 */
[----:B------:R-:W-:-:S04]  /*0110*/  IMAD R7, R7, UR4, RZ ;  /* 0x0000000407077c24 */ /* 0x000fc8000f8e02ff */
[----:B------:R-:W-:-:S06]  /*0120*/  IMAD.HI.U32 R4, R3, R7, R2 ;  /* 0x0000000703047227 */ /* 0x000fcc00078e0002 */
[----:B------:R-:W-:-:S04]  /*0130*/  IMAD.HI.U32 R4, R4, R5, RZ ;  /* 0x0000000504047227 */ /* 0x000fc800078e00ff */
[----:B------:R-:W-:-:S04]  /*0140*/  IMAD.MOV R4, RZ, RZ, -R4 ;  /* 0x000000ffff047224 */ /* 0x000fc800078e0a04 */
[----:B------:R-:W-:-:S05]  /*0150*/  IMAD R22, R4, UR4, R5 ;  /* 0x0000000404167c24 */ /* 0x000fca000f8e0205 */
[----:B------:R-:W-:-:S13]  /*0160*/  ISETP.GE.U32.AND P0, PT, R22, UR4, PT ;  /* 0x0000000416007c0c */ /* 0x000fda000bf06070 */
[----:B------:R-:W-:-:S05]  /*0170*/  @P0 VIADD R22, R22, -UR4 ;  /* 0x8000000416160c36 */ /* 0x000fca0008000000 */
[----:B------:R-:W-:-:S13]  /*0180*/  ISETP.GE.U32.AND P0, PT, R22, UR4, PT ;  /* 0x0000000416007c0c */ /* 0x000fda000bf06070 */
[----:B------:R-:W-:Y:S02]  /*0190*/  @P0 IADD3 R22, PT, PT, R22, -UR4, RZ ;  /* 0x8000000416160c10 */ /* 0x000fe4000fffe0ff */
[----:B------:R-:W-:Y:S01]  /*01a0*/  @!P1 LOP3.LUT R22, RZ, UR4, RZ, 0x33, !PT ;  /* 0x00000004ff169c12 */ /* 0x000fe2000f8e33ff */
[----:B------:R-:W-:Y:S06]  /*01b0*/  BRA `(.L_x_1) ;  /* 0x0000000000087947 */ /* 0x000fec0003800000 */
.L_x_0:
[----:B------:R-:W-:-:S07]  /*01c0*/  MOV R0, 0x1e0 ;  /* 0x000001e000007802 */ /* 0x000fce0000000f00 */
[----:B------:R-:W-:Y:S05]  /*01d0*/  CALL.REL.NOINC `($__internal_2_$__cuda_sm20_rem_u64) ;  /* 0x0000001400447944 */ /* 0x000fea0003c00000 */
.L_x_1:
[----:B------:R-:W0:Y:S01]  /*01e0*/  LDCU.64 UR4, c[0x0][0x388] ;  /* 0x00007100ff0477ac */ /* 0x000e220008000a00 */
[----:B------:R-:W-:Y:S01]  /*01f0*/  IMAD.MOV.U32 R2, RZ, RZ, 0x1 ;  /* 0x00000001ff027424 */ /* 0x000fe200078e00ff */
[----:B------:R-:W-:Y:S01]  /*0200*/  I2F.F64.U64 R22, R22 ;  /* 0x0000001600167312 */ /* 0x000fe20000301800 */
[----:B------:R-:W-:Y:S07]  /*0210*/  BSSY.RECONVERGENT B0, `(.L_x_2) ;  /* 0x000001a000007945 */ /* 0x000fee0003800200 */
[----:B0-----:R-:W0:Y:S01]  /*0220*/  I2F.F64.U64 R24, UR4 ;  /* 0x0000000400187d12 */ /* 0x001e220008301800 */
[----:B------:R-:W1:Y:S07]  /*0230*/  LDCU.64 UR4, c[0x0][0x390] ;  /* 0x00007200ff0477ac */ /* 0x000e6e0008000a00 */
[----:B0-----:R-:W0:Y:S02]  /*0240*/  MUFU.RCP64H R3, R25 ;  /* 0x0000001900037308 */ /* 0x001e240000001800 */
[----:B0-----:R-:W-:-:S08]  /*0250*/  DFMA R6, -R24, R2, 1 ;  /* 0x3ff000001806742b */ /* 0x001fd00000000102 */
[----:B------:R-:W-:-:S08]  /*0260*/  DFMA R6, R6, R6, R6 ;  /* 0x000000060606722b */ /* 0x000fd00000000006 */
[----:B------:R-:W-:Y:S01]  /*0270*/  DFMA R6, R2, R6, R2 ;  /* 0x000000060206722b */ /* 0x000fe20000000002 */
[----:B------:R-:W0:Y:S07]  /*0280*/  I2F.F64.U32 R2, R5 ;  /* 0x0000000500027312 */ /* 0x000e2e0000201800 */
[----:B------:R-:W-:-:S08]  /*0290*/  DFMA R8, -R24, R6, 1 ;  /* 0x3ff000001808742b */ /* 0x000fd00000000106 */
[----:B------:R-:W-:Y:S01]  /*02a0*/  DFMA R6, R6, R8, R6 ;  /* 0x000000080606722b */ /* 0x000fe20000000006 */
[----:B0-----:R-:W-:-:S07]  /*02b0*/  FSETP.GEU.AND P1, PT, |R3|, 6.5827683646048100446e-37, PT ;  /* 0x036000000300780b */ /* 0x001fce0003f2e200 */
[----:B------:R-:W-:-:S08]  /*02c0*/  DMUL R8, R2, R6 ;  /* 0x0000000602087228 */ /* 0x000fd00000000000 */
[----:B------:R-:W-:-:S08]  /*02d0*/  DFMA R10, -R24, R8, R2 ;  /* 0x00000008180a722b */ /* 0x000fd00000000102 */
[----:B------:R-:W-:Y:S02]  /*02e0*/  DFMA R6, R6, R10, R8 ;  /* 0x0000000a0606722b */ /* 0x000fe40000000008 */
[----:B-1----:R-:W0:Y:S08]  /*02f0*/  I2F.F64.U64 R10, UR4 ;  /* 0x00000004000a7d12 */ /* 0x002e300008301800 */
[----:B------:R-:W-:-:S05]  /*0300*/  FFMA R0, RZ, R25, R7 ;  /* 0x00000019ff007223 */ /* 0x000fca0000000007 */
[----:B------:R-:W-:-:S13]  /*0310*/  FSETP.GT.AND P0, PT, |R0|, 1.469367938527859385e-39, PT ;  /* 0x001000000000780b */ /* 0x000fda0003f04200 */
[----:B0-----:R-:W-:Y:S05]  /*0320*/  @P0 BRA P1, `(.L_x_3) ;  /* 0x0000000000200947 */ /* 0x001fea0000800000 */
[----:B------:R-:W-:Y:S01]  /*0330*/  IMAD.MOV.U32 R12, RZ, RZ, R2 ;  /* 0x000000ffff0c7224 */ /* 0x000fe200078e0002 */
[----:B------:R-:W-:Y:S01]  /*0340*/  MOV R17, R25 ;  /* 0x0000001900117202 */ /* 0x000fe20000000f00 */
[----:B------:R-:W-:Y:S01]  /*0350*/  IMAD.MOV.U32 R13, RZ, RZ, R3 ;  /* 0x000000ffff0d7224 */ /* 0x000fe200078e0003 */
[----:B------:R-:W-:Y:S01]  /*0360*/  MOV R6, 0x390 ;  /* 0x0000039000067802 */ /* 0x000fe20000000f00 */
[----:B------:R-:W-:-:S07]  /*0370*/  IMAD.MOV.U32 R14, RZ, RZ, R24 ;  /* 0x000000ffff0e7224 */ /* 0x000fce00078e0018 */
[----:B------:R-:W-:Y:S05]  /*0380*/  CALL.REL.NOINC `($__internal_0_$__cuda_sm20_div_rn_f64_full) ;  /* 0x0000000800b47944 */ /* 0x000fea0003c00000 */
[----:B------:R-:W-:Y:S02]  /*0390*/  IMAD.MOV.U32 R6, RZ, RZ, R8 ;  /* 0x000000ffff067224 */ /* 0x000fe400078e0008 */
[----:B------:R-:W-:-:S07]  /*03a0*/  IMAD.MOV.U32 R7, RZ, RZ, R9 ;  /* 0x000000ffff077224 */ /* 0x000fce00078e0009 */
.L_x_3:
[----:B------:R-:W-:Y:S05]  /*03b0*/  BSYNC.RECONVERGENT B0 ;  /* 0x0000000000007941 */ /* 0x000fea0003800200 */
.L_x_2:
[----:B------:R-:W0:Y:S01]  /*03c0*/  MUFU.RCP64H R3, R11 ;  /* 0x0000000b00037308 */ /* 0x000e220000001800 */
[----:B------:R-:W-:Y:S01]  /*03d0*/  IMAD.MOV.U32 R2, RZ, RZ, 0x1 ;  /* 0x00000001ff027424 */ /* 0x000fe200078e00ff */
[----:B------:R-:W-:Y:S01]  /*03e0*/  FSETP.GEU.AND P1, PT, |R7|, 6.5827683646048100446e-37, PT ;  /* 0x036000000700780b */ /* 0x000fe20003f2e200 */
[----:B------:R-:W-:Y:S04]  /*03f0*/  BSSY.RECONVERGENT B0, `(.L_x_4) ;  /* 0x0000014000007945 */ /* 0x000fe80003800200 */
[----:B0-----:R-:W-:-:S08]  /*0400*/  DFMA R8, -R10, R2, 1 ;  /* 0x3ff000000a08742b */ /* 0x001fd00000000102 */
[----:B------:R-:W-:-:S08]  /*0410*/  DFMA R8, R8, R8, R8 ;  /* 0x000000080808722b */ /* 0x000fd00000000008 */
[----:B------:R-:W-:-:S08]  /*0420*/  DFMA R8, R2, R8, R2 ;  /* 0x000000080208722b */ /* 0x000fd00000000002 */
[----:B------:R-:W-:-:S08]  /*0430*/  DFMA R2, -R10, R8, 1 ;  /* 0x3ff000000a02742b */ /* 0x000fd00000000108 */
[----:B------:R-:W-:-:S08]  /*0440*/  DFMA R2, R8, R2, R8 ;  /* 0x000000020802722b */ /* 0x000fd00000000008 */
[----:B------:R-:W-:-:S08]  /*0450*/  DMUL R8, R2, R6 ;  /* 0x0000000602087228 */ /* 0x000fd00000000000 */
[----:B------:R-:W-:-:S08]  /*0460*/  DFMA R12, -R10, R8, R6 ;  /* 0x000000080a0c722b */ /* 0x000fd00000000106 */
[----:B------:R-:W-:-:S10]  /*0470*/  DFMA R2, R2, R12, R8 ;  /* 0x0000000c0202722b */ /* 0x000fd40000000008 */
[----:B------:R-:W-:-:S05]  /*0480*/  FFMA R0, RZ, R11, R3 ;  /* 0x0000000bff007223 */ /* 0x000fca0000000003 */
[----:B------:R-:W-:-:S13]  /*0490*/  FSETP.GT.AND P0, PT, |R0|, 1.469367938527859385e-39, PT ;  /* 0x001000000000780b */ /* 0x000fda0003f04200 */
[----:B------:R-:W-:Y:S05]  /*04a0*/  @P0 BRA P1, `(.L_x_5) ;  /* 0x0000000000200947 */ /* 0x000fea0000800000 */
        /* <DEDUP_REMOVED lines=8> */
.L_x_5:
[----:B------:R-:W-:Y:S05]  /*0530*/  BSYNC.RECONVERGENT B0 ;  /* 0x0000000000007941 */ /* 0x000fea0003800200 */
.L_x_4:
        /* <DEDUP_REMOVED lines=23> */
.L_x_7:
[----:B------:R-:W-:Y:S05]  /*06b0*/  BSYNC.RECONVERGENT B0 ;  /* 0x0000000000007941 */ /* 0x000fea0003800200 */
.L_x_6:
[----:B------:R-:W0:Y:S01]  /*06c0*/  MUFU.RCP64H R9, R11 ;  /* 0x0000000b00097308 */ /* 0x000e220000001800 */
[----:B------:R-:W-:Y:S01]  /*06d0*/  IMAD.MOV.U32 R8, RZ, RZ, 0x1 ;  /* 0x00000001ff087424 */ /* 0x000fe200078e00ff */
[----:B------:R-:W-:Y:S01]  /*06e0*/  FSETP.GEU.AND P1, PT, |R25|, 6.5827683646048100446e-37, PT ;  /* 0x036000001900780b */ /* 0x000fe20003f2e200 */
[----:B------:R-:W-:Y:S01]  /*06f0*/  IMAD.MOV.U32 R23, RZ, RZ, 0x40000000 ;  /* 0x40000000ff177424 */ /* 0x000fe200078e00ff */
[----:B------:R-:W-:-:S06]  /*0700*/  MOV R22, 0x0 ;  /* 0x0000000000167802 */ /* 0x000fcc0000000f00 */
[----:B------:R-:W-:Y:S02]  /*0710*/  DFMA R22, R6, R22, -1 ;  /* 0xbff000000616742b */ /* 0x000fe40000000016 */
        /* <DEDUP_REMOVED lines=12> */
[----:B------:R-:W-:Y:S01]  /*07e0*/  MOV R6, 0x830 ;  /* 0x0000083000067802 */ /* 0x000fe20000000f00 */
[----:B------:R-:W-:Y:S02]  /*07f0*/  IMAD.MOV.U32 R13, RZ, RZ, R25 ;  /* 0x000000ffff0d7224 */ /* 0x000fe400078e0019 */
[----:B------:R-:W-:Y:S02]  /*0800*/  IMAD.MOV.U32 R14, RZ, RZ, R10 ;  /* 0x000000ffff0e7224 */ /* 0x000fe400078e000a */
[----:B------:R-:W-:-:S07]  /*0810*/  IMAD.MOV.U32 R17, RZ, RZ, R11 ;  /* 0x000000ffff117224 */ /* 0x000fce00078e000b */
[----:B------:R-:W-:Y:S05]  /*0820*/  CALL.REL.NOINC `($__internal_0_$__cuda_sm20_div_rn_f64_full) ;  /* 0x00000004008c7944 */ /* 0x000fea0003c00000 */
.L_x_8:
[----:B------:R-:W-:Y:S01]  /*0830*/  MOV R6, 0x0 ;  /* 0x0000000000067802 */ /* 0x000fe20000000f00 */
[----:B------:R-:W-:Y:S01]  /*0840*/  IMAD.MOV.U32 R7, RZ, RZ, 0x40000000 ;  /* 0x40000000ff077424 */ /* 0x000fe200078e00ff */
[----:B------:R-:W-:Y:S01]  /*0850*/  DFMA R10, R22, R8, -0.5 ;  /* 0xbfe00000160a742b */ /* 0x000fe20000000008 */
[----:B------:R-:W-:Y:S01]  /*0860*/  BSSY.RECONVERGENT B0, `(.L_x_9) ;  /* 0x000005a000007945 */ /* 0x000fe20003800200 */
[----:B------:R-:W-:Y:S01]  /*0870*/  IMAD.MOV.U32 R30, RZ, RZ, 0xff ;  /* 0x000000ffff1e7424 */ /* 0x000fe200078e00ff */
[----:B------:R-:W-:Y:S02]  /*0880*/  CS2R R26, SRZ ;  /* 0x00000000001a7805 */ /* 0x000fe4000001ff00 */
[----:B------:R-:W-:Y:S01]  /*0890*/  CS2R R28, SRZ ;  /* 0x00000000001c7805 */ /* 0x000fe2000001ff00 */
[----:B------:R-:W-:Y:S01]  /*08a0*/  DFMA R2, R2, R6, -1 ;  /* 0xbff000000202742b */ /* 0x000fe20000000006 */
[----:B------:R-:W0:Y:S10]  /*08b0*/  LDCU.64 UR4, c[0x0][0x358] ;  /* 0x00006b00ff0477ac */ /* 0x000e340008000a00 */
.L_x_14:
[C---:B------:R-:W-:Y:S01]  /*08c0*/  DMUL R6, R28.reuse, R28 ;  /* 0x0000001c1c067228 */ /* 0x040fe20000000000 */
[----:B------:R-:W-:Y:S01]  /*08d0*/  BSSY.RECONVERGENT B1, `(.L_x_10) ;  /* 0x0000023000017945 */ /* 0x000fe20003800200 */
[----:B------:R-:W-:-:S06]  /*08e0*/  DMUL R8, R28, R26 ;  /* 0x0000001a1c087228 */ /* 0x000fcc0000000000 */
[-C--:B------:R-:W-:Y:S02]  /*08f0*/  DFMA R6, R26, R26.reuse, -R6 ;  /* 0x0000001a1a06722b */ /* 0x080fe40000000806 */
[----:B------:R-:W-:-:S06]  /*0900*/  DFMA R28, R28, R26, R8 ;  /* 0x0000001a1c1c722b */ /* 0x000fcc0000000008 */
[----:B------:R-:W-:Y:S02]  /*0910*/  DADD R26, R10, R6 ;  /* 0x000000000a1a7229 */ /* 0x000fe40000000006 */
[----:B------:R-:W-:Y:S01]  /*0920*/  DADD R28, R2, R28 ;  /* 0x00000000021c7229 */ /* 0x000fe2000000001c */
[----:B------:R-:W-:-:S05]  /*0930*/  IMAD.MOV.U32 R6, RZ, RZ, 0x1 ;  /* 0x00000001ff067424 */ /* 0x000fca00078e00ff */
[----:B------:R-:W-:Y:S02]  /*0940*/  DADD R12, -RZ, |R26| ;  /* 0x00000000ff0c7229 */ /* 0x000fe4000000051a */
[--C-:B------:R-:W-:Y:S02]  /*0950*/  DADD R14, -RZ, |R28|.reuse ;  /* 0x00000000ff0e7229 */ /* 0x100fe4000000051c */
[----:B------:R-:W-:-:S08]  /*0960*/  DSETP.GT.AND P0, PT, |R26|, |R28|, PT ;  /* 0x4000001c1a00722a */ /* 0x000fd00003f04200 */
[----:B------:R-:W-:Y:S02]  /*0970*/  FSEL R23, R13, R15, P0 ;  /* 0x0000000f0d177208 */ /* 0x000fe40000000000 */
[----:B------:R-:W-:Y:S02]  /*0980*/  FSEL R22, R12, R14, P0 ;  /* 0x0000000e0c167208 */ /* 0x000fe40000000000 */
[----:B------:R-:W1:Y:S01]  /*0990*/  MUFU.RCP64H R7, R23 ;  /* 0x0000001700077308 */ /* 0x000e620000001800 */
[----:B------:R-:W-:Y:S02]  /*09a0*/  FSEL R24, R14, R12, P0 ;  /* 0x0000000c0e187208 */ /* 0x000fe40000000000 */
[----:B------:R-:W-:-:S04]  /*09b0*/  FSEL R25, R15, R13, P0 ;  /* 0x0000000d0f197208 */ /* 0x000fc80000000000 */
[----:B------:R-:W-:Y:S01]  /*09c0*/  FSETP.GEU.AND P1, PT, |R25|, 6.5827683646048100446e-37, PT ;  /* 0x036000001900780b */ /* 0x000fe20003f2e200 */
[----:B-1----:R-:W-:-:S08]  /*09d0*/  DFMA R8, -R22, R6, 1 ;  /* 0x3ff000001608742b */ /* 0x002fd00000000106 */
        /* <DEDUP_REMOVED lines=15> */
[----:B0-----:R-:W-:Y:S05]  /*0ad0*/  CALL.REL.NOINC `($__internal_0_$__cuda_sm20_div_rn_f64_full) ;  /* 0x0000000000e07944 */ /* 0x001fea0003c00000 */
[----:B------:R-:W-:Y:S02]  /*0ae0*/  IMAD.MOV.U32 R6, RZ, RZ, R8 ;  /* 0x000000ffff067224 */ /* 0x000fe400078e0008 */
[----:B------:R-:W-:-:S07]  /*0af0*/  IMAD.MOV.U32 R7, RZ, RZ, R9 ;  /* 0x000000ffff077224 */ /* 0x000fce00078e0009 */
.L_x_11:
[----:B0-----:R-:W-:Y:S05]  /*0b00*/  BSYNC.RECONVERGENT B1 ;  /* 0x0000000000017941 */ /* 0x001fea0003800200 */
.L_x_10:
[----:B------:R-:W-:Y:S01]  /*0b10*/  DFMA R6, R6, R6, 1 ;  /* 0x3ff000000606742b */ /* 0x000fe20000000006 */
[----:B------:R-:W-:Y:S01]  /*0b20*/  IMAD.MOV.U32 R14, RZ, RZ, 0x0 ;  /* 0x00000000ff0e7424 */ /* 0x000fe200078e00ff */
[----:B------:R-:W-:Y:S01]  /*0b30*/  MOV R15, 0x3fd80000 ;  /* 0x3fd80000000f7802 */ /* 0x000fe20000000f00 */
[----:B------:R-:W-:Y:S03]  /*0b40*/  BSSY.RECONVERGENT B1, `(.L_x_12) ;  /* 0x0000011000017945 */ /* 0x000fe60003800200 */
[----:B------:R-:W0:Y:S04]  /*0b50*/  MUFU.RSQ64H R9, R7 ;  /* 0x0000000700097308 */ /* 0x000e280000001c00 */
[----:B------:R-:W-:-:S05]  /*0b60*/  VIADD R8, R7, 0xfcb00000 ;  /* 0xfcb0000007087836 */ /* 0x000fca0000000000 */
[----:B------:R-:W-:Y:S01]  /*0b70*/  ISETP.GE.U32.AND P0, PT, R8, 0x7ca00000, PT ;  /* 0x7ca000000800780c */ /* 0x000fe20003f06070 */
[----:B0-----:R-:W-:-:S08]  /*0b80*/  DMUL R12, R8, R8 ;  /* 0x00000008080c7228 */ /* 0x001fd00000000000 */
[----:B------:R-:W-:-:S08]  /*0b90*/  DFMA R12, R6, -R12, 1 ;  /* 0x3ff00000060c742b */ /* 0x000fd0000000080c */
[----:B------:R-:W-:Y:S02]  /*0ba0*/  DFMA R14, R12, R14, 0.5 ;  /* 0x3fe000000c0e742b */ /* 0x000fe4000000000e */
[----:B------:R-:W-:-:S08]  /*0bb0*/  DMUL R12, R8, R12 ;  /* 0x0000000c080c7228 */ /* 0x000fd00000000000 */
[----:B------:R-:W-:-:S08]  /*0bc0*/  DFMA R20, R14, R12, R8 ;  /* 0x0000000c0e14722b */ /* 0x000fd00000000008 */
[----:B------:R-:W-:Y:S02]  /*0bd0*/  DMUL R12, R6, R20 ;  /* 0x00000014060c7228 */ /* 0x000fe40000000000 */
[----:B------:R-:W-:Y:S02]  /*0be0*/  VIADD R19, R21, 0xfff00000 ;  /* 0xfff0000015137836 */ /* 0x000fe40000000000 */
[----:B------:R-:W-:-:S04]  /*0bf0*/  IMAD.MOV.U32 R18, RZ, RZ, R20 ;  /* 0x000000ffff127224 */ /* 0x000fc800078e0014 */
[----:B------:R-:W-:-:S08]  /*0c00*/  DFMA R14, R12, -R12, R6 ;  /* 0x8000000c0c0e722b */ /* 0x000fd00000000006 */
[----:B------:R-:W-:Y:S01]  /*0c10*/  DFMA R16, R14, R18, R12 ;  /* 0x000000120e10722b */ /* 0x000fe2000000000c */
[----:B------:R-:W-:Y:S10]  /*0c20*/  @!P0 BRA `(.L_x_13) ;  /* 0x0000000000088947 */ /* 0x000ff40003800000 */
[----:B------:R-:W-:-:S07]  /*0c30*/  MOV R0, 0xc50 ;  /* 0x00000c5000007802 */ /* 0x000fce0000000f00 */
[----:B------:R-:W-:Y:S05]  /*0c40*/  CALL.REL.NOINC `($__internal_1_$__cuda_sm20_dsqrt_rn_f64_mediumpath_v1) ;  /* 0x0000000400f47944 */ /* 0x000fea0003c00000 */
.L_x_13:
[----:B------:R-:W-:Y:S05]  /*0c50*/  BSYNC.RECONVERGENT B1 ;  /* 0x0000000000017941 */ /* 0x000fea0003800200 */
.L_x_12:
[----:B------:R-:W-:Y:S01]  /*0c60*/  DSETP.MAX.AND P0, P1, R22, R24, PT ;  /* 0x000000181600722a */ /* 0x000fe2000390f000 */
[----:B------:R-:W-:Y:S01]  /*0c70*/  IMAD.MOV.U32 R0, RZ, RZ, R23 ;  /* 0x000000ffff007224 */ /* 0x000fe200078e0017 */
[----:B------:R-:W-:Y:S01]  /*0c80*/  DADD R6, |R26|, |R28| ;  /* 0x000000001a067229 */ /* 0x000fe2000000061c */
[----:B------:R-:W-:Y:S01]  /*0c90*/  IMAD.MOV.U32 R9, RZ, RZ, R24 ;  /* 0x000000ffff097224 */ /* 0x000fe200078e0018 */
[----:B------:R-:W-:Y:S01]  /*0ca0*/  DMUL R16, R22, R16 ;  /* 0x0000001016107228 */ /* 0x000fe20000000000 */
[----:B------:R-:W-:Y:S01]  /*0cb0*/  LOP3.LUT R30, R30, 0xff, RZ, 0xc0, !PT ;  /* 0x000000ff1e1e7812 */ /* 0x000fe200078ec0ff */
[----:B------:R-:W-:Y:S01]  /*0cc0*/  UMOV UR6, 0xffffffff ;  /* 0xffffffff00067882 */ /* 0x000fe20000000000 */
[----:B------:R-:W-:Y:S01]  /*0cd0*/  FSEL R13, R0, R25, P0 ;  /* 0x00000019000d7208 */ /* 0x000fe20000000000 */
[----:B------:R-:W-:Y:S01]  /*0ce0*/  IMAD.MOV.U32 R0, RZ, RZ, R22 ;  /* 0x000000ffff007224 */ /* 0x000fe200078e0016 */
[----:B------:R-:W-:Y:S01]  /*0cf0*/  UMOV UR7, 0x7fefffff ;  /* 0x7fefffff00077882 */ /* 0x000fe20000000000 */
[----:B------:R-:W-:-:S03]  /*0d00*/  VIADD R30, R30, 0xff ;  /* 0x000000ff1e1e7836 */ /* 0x000fc60000000000 */
[----:B------:R-:W-:Y:S02]  /*0d10*/  SEL R8, R0, R9, P0 ;  /* 0x0000000900087207 */ /* 0x000fe40000000000 */
[----:B------:R-:W-:Y:S01]  /*0d20*/  @P1 LOP3.LUT R13, R25, 0x80000, RZ, 0xfc, !PT ;  /* 0x00080000190d1812 */ /* 0x000fe200078efcff */
[----:B------:R-:W-:Y:S01]  /*0d30*/  DSETP.NEU.AND P1, PT, R22, RZ, PT ;  /* 0x000000ff1600722a */ /* 0x000fe20003f2d000 */
[C---:B------:R-:W-:Y:S02]  /*0d40*/  PRMT R4, R30.reuse, 0x9910, RZ ;  /* 0x000099101e047816 */ /* 0x040fe400000000ff */
[----:B------:R-:W-:Y:S02]  /*0d50*/  MOV R9, R13 ;  /* 0x0000000d00097202 */ /* 0x000fe40000000f00 */
[----:B------:R-:W-:Y:S02]  /*0d60*/  LOP3.LUT R0, R30, 0xff, RZ, 0xc0, !PT ;  /* 0x000000ff1e007812 */ /* 0x000fe400078ec0ff */
[----:B------:R-:W-:-:S02]  /*0d70*/  FSEL R17, R7, R17, !P1 ;  /* 0x0000001107117208 */ /* 0x000fc40004800000 */
[----:B------:R-:W-:Y:S01]  /*0d80*/  DSETP.GT.AND P0, PT, R8, UR6, PT ;  /* 0x0000000608007e2a */ /* 0x000fe2000bf04000 */
[----:B------:R-:W-:-:S05]  /*0d90*/  FSEL R9, R6, R16, !P1 ;  /* 0x0000001006097208 */ /* 0x000fca0004800000 */
[----:B------:R-:W-:Y:S01]  /*0da0*/  FSEL R6, R6, R9, P0 ;  /* 0x0000000906067208 */ /* 0x000fe20000000000 */
[----:B------:R-:W-:Y:S01]  /*0db0*/  IMAD.MOV.U32 R9, RZ, RZ, R4 ;  /* 0x000000ffff097224 */ /* 0x000fe200078e0004 */
[----:B------:R-:W-:-:S04]  /*0dc0*/  FSEL R7, R7, R17, P0 ;  /* 0x0000001107077208 */ /* 0x000fc80000000000 */
[----:B------:R-:W-:Y:S02]  /*0dd0*/  ISETP.NE.AND P1, PT, R0, R9, PT ;  /* 0x000000090000720c */ /* 0x000fe40003f25270 */
[----:B------:R-:W-:-:S14]  /*0de0*/  DSETP.GEU.AND P0, PT, R6, 4, PT ;  /* 0x401000000600742a */ /* 0x000fdc0003f0e000 */
[----:B------:R-:W-:Y:S05]  /*0df0*/  @!P0 BRA P1, `(.L_x_14) ;  /* 0xfffffff800b08947 */ /* 0x000fea000083ffff */
[----:B------:R-:W-:Y:S05]  /*0e00*/  BSYNC.RECONVERGENT B0 ;  /* 0x0000000000007941 */ /* 0x000fea0003800200 */
.L_x_9:
[----:B------:R-:W0:Y:S02]  /*0e10*/  LDCU.64 UR6, c[0x0][0x380] ;  /* 0x00007000ff0677ac */ /* 0x000e240008000a00 */
[----:B0-----:R-:W-:-:S05]  /*0e20*/  IADD3 R2, P0, PT, R5, UR6, RZ ;  /* 0x0000000605027c10 */ /* 0x001fca000ff1e0ff */
[----:B------:R-:W-:-:S05]  /*0e30*/  IMAD.X R3, RZ, RZ, UR7, P0 ;  /* 0x00000007ff037e24 */ /* 0x000fca00080e06ff */
[----:B------:R-:W-:Y:S01]  /*0e40*/  STG.E.U8 desc[UR4][R2.64], R30 ;  /* 0x0000001e02007986 */ /* 0x000fe2000c101104 */
[----:B------:R-:W-:Y:S05]  /*0e50*/  EXIT ;  /* 0x000000000000794d */ /* 0x000fea0003800000 */
        .weak           $__internal_0_$__cuda_sm20_div_rn_f64_full
        .type           $__internal_0_$__cuda_sm20_div_rn_f64_full,@function
        .size           $__internal_0_$__cuda_sm20_div_rn_f64_full,($__internal_1_$__cuda_sm20_dsqrt_rn_f64_mediumpath_v1 - $__internal_0_$__cuda_sm20_div_rn_f64_full)
$__internal_0_$__cuda_sm20_div_rn_f64_full:
[----:B------:R-:W-:Y:S01]  /*0e60*/  FSETP.GEU.AND P2, PT, |R13|, 1.469367938527859385e-39, PT ;  /* 0x001000000d00780b */ /* 0x000fe20003f4e200 */
[----:B------:R-:W-:Y:S01]  /*0e70*/  IMAD.MOV.U32 R16, RZ, RZ, R14 ;  /* 0x000000ffff107224 */ /* 0x000fe200078e000e */
[C---:B------:R-:W-:Y:S01]  /*0e80*/  FSETP.GEU.AND P0, PT, |R17|.reuse, 1.469367938527859385e-39, PT ;  /* 0x001000001100780b */ /* 0x040fe20003f0e200 */
[----:B------:R-:W-:Y:S01]  /*0e90*/  IMAD.MOV.U32 R4, RZ, RZ, 0x1ca00000 ;  /* 0x1ca00000ff047424 */ /* 0x000fe200078e00ff */
[----:B------:R-:W-:Y:S01]  /*0ea0*/  LOP3.LUT R15, R17, 0x800fffff, RZ, 0xc0, !PT ;  /* 0x800fffff110f7812 */ /* 0x000fe200078ec0ff */
[----:B------:R-:W-:Y:S01]  /*0eb0*/  IMAD.MOV.U32 R32, RZ, RZ, 0x1 ;  /* 0x00000001ff207424 */ /* 0x000fe200078e00ff */
[----:B------:R-:W-:Y:S01]  /*0ec0*/  LOP3.LUT R7, R13, 0x7ff00000, RZ, 0xc0, !PT ;  /* 0x7ff000000d077812 */ /* 0x000fe200078ec0ff */
[----:B------:R-:W-:Y:S01]  /*0ed0*/  BSSY.RECONVERGENT B2, `(.L_x_15) ;  /* 0x0000050000027945 */ /* 0x000fe20003800200 */
[----:B------:R-:W-:Y:S02]  /*0ee0*/  LOP3.LUT R15, R15, 0x3ff00000, RZ, 0xfc, !PT ;  /* 0x3ff000000f0f7812 */ /* 0x000fe400078efcff */
[----:B------:R-:W-:-:S02]  /*0ef0*/  LOP3.LUT R9, R17, 0x7ff00000, RZ, 0xc0, !PT ;  /* 0x7ff0000011097812 */ /* 0x000fc400078ec0ff */
[----:B------:R-:W-:Y:S01]  /*0f00*/  MOV R18, R12 ;  /* 0x0000000c00127202 */ /* 0x000fe20000000f00 */
[----:B------:R-:W-:Y:S01]  /*0f10*/  @!P2 IMAD.MOV.U32 R20, RZ, RZ, RZ ;  /* 0x000000ffff14a224 */ /* 0x000fe200078e00ff */
[----:B------:R-:W-:Y:S01]  /*0f20*/  @!P2 LOP3.LUT R0, R17, 0x7ff00000, RZ, 0xc0, !PT ;  /* 0x7ff000001100a812 */ /* 0x000fe200078ec0ff */
[----:B------:R-:W-:Y:S01]  /*0f30*/  @!P0 DMUL R14, R16, 8.98846567431157953865e+307 ;  /* 0x7fe00000100e8828 */ /* 0x000fe20000000000 */
[C---:B------:R-:W-:Y:S02]  /*0f40*/  ISETP.GE.U32.AND P1, PT, R7.reuse, R9, PT ;  /* 0x000000090700720c */ /* 0x040fe40003f26070 */
[----:B------:R-:W-:Y:S02]  /*0f50*/  @!P2 ISETP.GE.U32.AND P3, PT, R7, R0, PT ;  /* 0x000000000700a20c */ /* 0x000fe40003f66070 */
[C---:B------:R-:W-:Y:S01]  /*0f60*/  SEL R19, R4.reuse, 0x63400000, !P1 ;  /* 0x6340000004137807 */ /* 0x040fe20004800000 */
[----:B------:R-:W0:Y:S01]  /*0f70*/  MUFU.RCP64H R33, R15 ;  /* 0x0000000f00217308 */ /* 0x000e220000001800 */
[----:B------:R-:W-:-:S02]  /*0f80*/  @!P2 SEL R21, R4, 0x63400000, !P3 ;  /* 0x634000000415a807 */ /* 0x000fc40005800000 */
[--C-:B------:R-:W-:Y:S02]  /*0f90*/  LOP3.LUT R19, R19, 0x800fffff, R13.reuse, 0xf8, !PT ;  /* 0x800fffff13137812 */ /* 0x100fe400078ef80d */
[----:B------:R-:W-:Y:S02]  /*0fa0*/  @!P2 LOP3.LUT R0, R21, 0x80000000, R13, 0xf8, !PT ;  /* 0x800000001500a812 */ /* 0x000fe400078ef80d */
[----:B------:R-:W-:Y:S02]  /*0fb0*/  @!P0 LOP3.LUT R9, R15, 0x7ff00000, RZ, 0xc0, !PT ;  /* 0x7ff000000f098812 */ /* 0x000fe400078ec0ff */
[----:B------:R-:W-:Y:S01]  /*0fc0*/  @!P2 LOP3.LUT R21, R0, 0x100000, RZ, 0xfc, !PT ;  /* 0x001000000015a812 */ /* 0x000fe200078efcff */
[----:B------:R-:W-:-:S05]  /*0fd0*/  IMAD.MOV.U32 R0, RZ, RZ, R7 ;  /* 0x000000ffff007224 */ /* 0x000fca00078e0007 */
[----:B------:R-:W-:Y:S02]  /*0fe0*/  @!P2 DFMA R18, R18, 2, -R20 ;  /* 0x400000001212a82b */ /* 0x000fe40000000814 */
[----:B0-----:R-:W-:-:S08]  /*0ff0*/  DFMA R20, R32, -R14, 1 ;  /* 0x3ff000002014742b */ /* 0x001fd0000000080e */
[----:B------:R-:W-:Y:S01]  /*1000*/  DFMA R20, R20, R20, R20 ;  /* 0x000000141414722b */ /* 0x000fe20000000014 */
[----:B------:R-:W-:-:S05]  /*1010*/  @!P2 LOP3.LUT R0, R19, 0x7ff00000, RZ, 0xc0, !PT ;  /* 0x7ff000001300a812 */ /* 0x000fca00078ec0ff */
[----:B------:R-:W-:Y:S02]  /*1020*/  VIADD R8, R0, 0xffffffff ;  /* 0xffffffff00087836 */ /* 0x000fe40000000000 */
[----:B------:R-:W-:-:S03]  /*1030*/  DFMA R32, R32, R20, R32 ;  /* 0x000000142020722b */ /* 0x000fc60000000020 */
[----:B------:R-:W-:Y:S01]  /*1040*/  ISETP.GT.U32.AND P0, PT, R8, 0x7feffffe, PT ;  /* 0x7feffffe0800780c */ /* 0x000fe20003f04070 */
[----:B------:R-:W-:-:S04]  /*1050*/  VIADD R8, R9, 0xffffffff ;  /* 0xffffffff09087836 */ /* 0x000fc80000000000 */
[----:B------:R-:W-:Y:S01]  /*1060*/  DFMA R34, R32, -R14, 1 ;  /* 0x3ff000002022742b */ /* 0x000fe2000000080e */
[----:B------:R-:W-:-:S07]  /*1070*/  ISETP.GT.U32.OR P0, PT, R8, 0x7feffffe, P0 ;  /* 0x7feffffe0800780c */ /* 0x000fce0000704470 */
[----:B------:R-:W-:-:S08]  /*1080*/  DFMA R34, R32, R34, R32 ;  /* 0x000000222022722b */ /* 0x000fd00000000020 */
[----:B------:R-:W-:-:S08]  /*1090*/  DMUL R32, R34, R18 ;  /* 0x0000001222207228 */ /* 0x000fd00000000000 */
[----:B------:R-:W-:-:S08]  /*10a0*/  DFMA R20, R32, -R14, R18 ;  /* 0x8000000e2014722b */ /* 0x000fd00000000012 */
[----:B------:R-:W-:Y:S01]  /*10b0*/  DFMA R20, R34, R20, R32 ;  /* 0x000000142214722b */ /* 0x000fe20000000020 */
[----:B------:R-:W-:Y:S10]  /*10c0*/  @P0 BRA `(.L_x_16) ;  /* 0x00000000006c0947 */ /* 0x000ff40003800000 */
[----:B------:R-:W-:-:S04]  /*10d0*/  LOP3.LUT R0, R17, 0x7ff00000, RZ, 0xc0, !PT ;  /* 0x7ff0000011007812 */ /* 0x000fc800078ec0ff */
[CC--:B------:R-:W-:Y:S02]  /*10e0*/  VIADDMNMX R8, R7.reuse, -R0.reuse, 0xb9600000, !PT ;  /* 0xb960000007087446 */ /* 0x0c0fe40007800900 */
[----:B------:R-:W-:Y:S02]  /*10f0*/  ISETP.GE.U32.AND P0, PT, R7, R0, PT ;  /* 0x000000000700720c */ /* 0x000fe40003f06070 */
[----:B------:R-:W-:Y:S02]  /*1100*/  VIMNMX R8, PT, PT, R8, 0x46a00000, PT ;  /* 0x46a0000008087848 */ /* 0x000fe40003fe0100 */
[----:B------:R-:W-:-:S04]  /*1110*/  SEL R7, R4, 0x63400000, !P0 ;  /* 0x6340000004077807 */ /* 0x000fc80004000000 */
[----:B------:R-:W-:Y:S01]  /*1120*/  IADD3 R7, PT, PT, -R7, R8, RZ ;  /* 0x0000000807077210 */ /* 0x000fe20007ffe1ff */
[----:B------:R-:W-:-:S04]  /*1130*/  IMAD.MOV.U32 R8, RZ, RZ, RZ ;  /* 0x000000ffff087224 */ /* 0x000fc800078e00ff */
[----:B------:R-:W-:-:S06]  /*1140*/  VIADD R9, R7, 0x7fe00000 ;  /* 0x7fe0000007097836 */ /* 0x000fcc0000000000 */
[----:B------:R-:W-:-:S10]  /*1150*/  DMUL R32, R20, R8 ;  /* 0x0000000814207228 */ /* 0x000fd40000000000 */
[----:B------:R-:W-:-:S13]  /*1160*/  FSETP.GTU.AND P0, PT, |R33|, 1.469367938527859385e-39, PT ;  /* 0x001000002100780b */ /* 0x000fda0003f0c200 */
[----:B------:R-:W-:Y:S05]  /*1170*/  @P0 BRA `(.L_x_17) ;  /* 0x0000000000940947 */ /* 0x000fea0003800000 */
[----:B------:R-:W-:Y:S01]  /*1180*/  DFMA R14, R20, -R14, R18 ;  /* 0x8000000e140e722b */ /* 0x000fe20000000012 */
[----:B------:R-:W-:-:S09]  /*1190*/  IMAD.MOV.U32 R12, RZ, RZ, RZ ;  /* 0x000000ffff0c7224 */ /* 0x000fd200078e00ff */
[C---:B------:R-:W-:Y:S02]  /*11a0*/  FSETP.NEU.AND P0, PT, R15.reuse, RZ, PT ;  /* 0x000000ff0f00720b */ /* 0x040fe40003f0d000 */
[----:B------:R-:W-:-:S04]  /*11b0*/  LOP3.LUT R17, R15, 0x80000000, R17, 0x48, !PT ;  /* 0x800000000f117812 */ /* 0x000fc800078e4811 */
[----:B------:R-:W-:-:S07]  /*11c0*/  LOP3.LUT R13, R17, R9, RZ, 0xfc, !PT ;  /* 0x00000009110d7212 */ /* 0x000fce00078efcff */
[----:B------:R-:W-:Y:S05]  /*11d0*/  @!P0 BRA `(.L_x_17) ;  /* 0x00000000007c8947 */ /* 0x000fea0003800000 */
[----:B------:R-:W-:Y:S01]  /*11e0*/  IMAD.MOV R9, RZ, RZ, -R7 ;  /* 0x000000ffff097224 */ /* 0x000fe200078e0a07 */
[----:B------:R-:W-:Y:S01]  /*11f0*/  DMUL.RP R12, R20, R12 ;  /* 0x0000000c140c7228 */ /* 0x000fe20000008000 */
[----:B------:R-:W-:Y:S01]  /*1200*/  IMAD.MOV.U32 R8, RZ, RZ, RZ ;  /* 0x000000ffff087224 */ /* 0x000fe200078e00ff */
[----:B------:R-:W-:-:S05]  /*1210*/  IADD3 R7, PT, PT, -R7, -0x43300000, RZ ;  /* 0xbcd0000007077810 */ /* 0x000fca0007ffe1ff */
[----:B------:R-:W-:-:S03]  /*1220*/  DFMA R8, R32, -R8, R20 ;  /* 0x800000082008722b */ /* 0x000fc60000000014 */
[----:B------:R-:W-:-:S07]  /*1230*/  LOP3.LUT R17, R13, R17, RZ, 0x3c, !PT ;  /* 0x000000110d117212 */ /* 0x000fce00078e3cff */
[----:B------:R-:W-:-:S04]  /*1240*/  FSETP.NEU.AND P0, PT, |R9|, R7, PT ;  /* 0x000000070900720b */ /* 0x000fc80003f0d200 */
[----:B------:R-:W-:Y:S02]  /*1250*/  FSEL R32, R12, R32, !P0 ;  /* 0x000000200c207208 */ /* 0x000fe40004000000 */
[----:B------:R-:W-:Y:S01]  /*1260*/  FSEL R33, R17, R33, !P0 ;  /* 0x0000002111217208 */ /* 0x000fe20004000000 */
[----:B------:R-:W-:Y:S06]  /*1270*/  BRA `(.L_x_17) ;  /* 0x0000000000547947 */ /* 0x000fec0003800000 */
.L_x_16:
[----:B------:R-:W-:-:S14]  /*1280*/  DSETP.NAN.AND P0, PT, R12, R12, PT ;  /* 0x0000000c0c00722a */ /* 0x000fdc0003f08000 */
[----:B------:R-:W-:Y:S05]  /*1290*/  @P0 BRA `(.L_x_18) ;  /* 0x0000000000440947 */ /* 0x000fea0003800000 */
[----:B------:R-:W-:-:S14]  /*12a0*/  DSETP.NAN.AND P0, PT, R16, R16, PT ;  /* 0x000000101000722a */ /* 0x000fdc0003f08000 */
[----:B------:R-:W-:Y:S05]  /*12b0*/  @P0 BRA `(.L_x_19) ;  /* 0x0000000000300947 */ /* 0x000fea0003800000 */
[----:B------:R-:W-:Y:S01]  /*12c0*/  ISETP.NE.AND P0, PT, R0, R9, PT ;  /* 0x000000090000720c */ /* 0x000fe20003f05270 */
[----:B------:R-:W-:Y:S01]  /*12d0*/  IMAD.MOV.U32 R33, RZ, RZ, -0x80000 ;  /* 0xfff80000ff217424 */ /* 0x000fe200078e00ff */
[----:B------:R-:W-:-:S11]  /*12e0*/  MOV R32, 0x0 ;  /* 0x0000000000207802 */ /* 0x000fd60000000f00 */
[----:B------:R-:W-:Y:S05]  /*12f0*/  @!P0 BRA `(.L_x_17) ;  /* 0x0000000000348947 */ /* 0x000fea0003800000 */
[----:B------:R-:W-:Y:S02]  /*1300*/  ISETP.NE.AND P0, PT, R0, 0x7ff00000, PT ;  /* 0x7ff000000000780c */ /* 0x000fe40003f05270 */
[----:B------:R-:W-:Y:S02]  /*1310*/  LOP3.LUT R33, R13, 0x80000000, R17, 0x48, !PT ;  /* 0x800000000d217812 */ /* 0x000fe400078e4811 */
[----:B------:R-:W-:-:S13]  /*1320*/  ISETP.EQ.OR P0, PT, R9, RZ, !P0 ;  /* 0x000000ff0900720c */ /* 0x000fda0004702670 */
[----:B------:R-:W-:Y:S01]  /*1330*/  @P0 LOP3.LUT R0, R33, 0x7ff00000, RZ, 0xfc, !PT ;  /* 0x7ff0000021000812 */ /* 0x000fe200078efcff */
[----:B------:R-:W-:Y:S02]  /*1340*/  @!P0 IMAD.MOV.U32 R32, RZ, RZ, RZ ;  /* 0x000000ffff208224 */ /* 0x000fe400078e00ff */
[----:B------:R-:W-:Y:S02]  /*1350*/  @P0 IMAD.MOV.U32 R32, RZ, RZ, RZ ;  /* 0x000000ffff200224 */ /* 0x000fe400078e00ff */
[----:B------:R-:W-:Y:S01]  /*1360*/  @P0 IMAD.MOV.U32 R33, RZ, RZ, R0 ;  /* 0x000000ffff210224 */ /* 0x000fe200078e0000 */
[----:B------:R-:W-:Y:S06]  /*1370*/  BRA `(.L_x_17) ;  /* 0x0000000000147947 */ /* 0x000fec0003800000 */
.L_x_19:
[----:B------:R-:W-:Y:S02]  /*1380*/  LOP3.LUT R33, R17, 0x80000, RZ, 0xfc, !PT ;  /* 0x0008000011217812 */ /* 0x000fe400078efcff */
[----:B------:R-:W-:Y:S01]  /*1390*/  MOV R32, R16 ;  /* 0x0000001000207202 */ /* 0x000fe20000000f00 */
[----:B------:R-:W-:Y:S06]  /*13a0*/  BRA `(.L_x_17) ;  /* 0x0000000000087947 */ /* 0x000fec0003800000 */
.L_x_18:
[----:B------:R-:W-:Y:S01]  /*13b0*/  LOP3.LUT R33, R13, 0x80000, RZ, 0xfc, !PT ;  /* 0x000800000d217812 */ /* 0x000fe200078efcff */
[----:B------:R-:W-:-:S07]  /*13c0*/  IMAD.MOV.U32 R32, RZ, RZ, R12 ;  /* 0x000000ffff207224 */ /* 0x000fce00078e000c */
.L_x_17:
[----:B------:R-:W-:Y:S05]  /*13d0*/  BSYNC.RECONVERGENT B2 ;  /* 0x0000000000027941 */ /* 0x000fea0003800200 */
.L_x_15:
[----:B------:R-:W-:Y:S02]  /*13e0*/  IMAD.MOV.U32 R7, RZ, RZ, 0x0 ;  /* 0x00000000ff077424 */ /* 0x000fe400078e00ff */
[----:B------:R-:W-:Y:S02]  /*13f0*/  IMAD.MOV.U32 R8, RZ, RZ, R32 ;  /* 0x000000ffff087224 */ /* 0x000fe400078e0020 */
[----:B------:R-:W-:Y:S01]  /*1400*/  IMAD.MOV.U32 R9, RZ, RZ, R33 ;  /* 0x000000ffff097224 */ /* 0x000fe200078e0021 */
[----:B------:R-:W-:Y:S06]  /*1410*/  RET.REL.NODEC R6 `(_Z20mandel_kernel_doublePhmm) ;  /* 0xffffffe806f87950 */ /* 0x000fec0003c3ffff */
        .weak           $__internal_1_$__cuda_sm20_dsqrt_rn_f64_mediumpath_v1
        .type           $__internal_1_$__cuda_sm20_dsqrt_rn_f64_mediumpath_v1,@function
        .size           $__internal_1_$__cuda_sm20_dsqrt_rn_f64_mediumpath_v1,($__internal_2_$__cuda_sm20_rem_u64 - $__internal_1_$__cuda_sm20_dsqrt_rn_f64_mediumpath_v1)
$__internal_1_$__cuda_sm20_dsqrt_rn_f64_mediumpath_v1:
[----:B------:R-:W-:Y:S01]  /*1420*/  ISETP.GE.U32.AND P0, PT, R8, -0x3400000, PT ;  /* 0xfcc000000800780c */ /* 0x000fe20003f06070 */
[----:B------:R-:W-:Y:S01]  /*1430*/  BSSY.RECONVERGENT B2, `(.L_x_20) ;  /* 0x0000026000027945 */ /* 0x000fe20003800200 */
[----:B------:R-:W-:Y:S01]  /*1440*/  MOV R18, R20 ;  /* 0x0000001400127202 */ /* 0x000fe20000000f00 */
[----:B------:R-:W-:Y:S02]  /*1450*/  IMAD.MOV.U32 R8, RZ, RZ, R14 ;  /* 0x000000ffff087224 */ /* 0x000fe400078e000e */
[----:B------:R-:W-:-:S08]  /*1460*/  IMAD.MOV.U32 R9, RZ, RZ, R15 ;  /* 0x000000ffff097224 */ /* 0x000fd000078e000f */
[----:B------:R-:W-:Y:S05]  /*1470*/  @!P0 BRA `(.L_x_21) ;  /* 0x0000000000208947 */ /* 0x000fea0003800000 */
[----:B------:R-:W-:-:S10]  /*1480*/  DFMA.RM R8, R8, R18, R12 ;  /* 0x000000120808722b */ /* 0x000fd4000000400c */
[----:B------:R-:W-:-:S05]  /*1490*/  IADD3 R12, P0, PT, R8, 0x1, RZ ;  /* 0x00000001080c7810 */ /* 0x000fca0007f1e0ff */
[----:B------:R-:W-:-:S06]  /*14a0*/  IMAD.X R13, RZ, RZ, R9, P0 ;  /* 0x000000ffff0d7224 */ /* 0x000fcc00000e0609 */
[----:B------:R-:W-:-:S08]  /*14b0*/  DFMA.RP R6, -R8, R12, R6 ;  /* 0x0000000c0806722b */ /* 0x000fd00000008106 */
[----:B------:R-:W-:-:S06]  /*14c0*/  DSETP.GT.AND P0, PT, R6, RZ, PT ;  /* 0x000000ff0600722a */ /* 0x000fcc0003f04000 */
[----:B------:R-:W-:Y:S02]  /*14d0*/  FSEL R8, R12, R8, P0 ;  /* 0x000000080c087208 */ /* 0x000fe40000000000 */
[----:B------:R-:W-:Y:S01]  /*14e0*/  FSEL R9, R13, R9, P0 ;  /* 0x000000090d097208 */ /* 0x000fe20000000000 */
[----:B------:R-:W-:Y:S06]  /*14f0*/  BRA `(.L_x_22) ;  /* 0x0000000000647947 */ /* 0x000fec0003800000 */
.L_x_21:
[----:B------:R-:W-:-:S14]  /*1500*/  DSETP.NE.AND P0, PT, R6, RZ, PT ;  /* 0x000000ff0600722a */ /* 0x000fdc0003f05000 */
[----:B------:R-:W-:Y:S05]  /*1510*/  @!P0 BRA `(.L_x_23) ;  /* 0x0000000000588947 */ /* 0x000fea0003800000 */
[----:B------:R-:W-:-:S13]  /*1520*/  ISETP.GE.AND P0, PT, R7, RZ, PT ;  /* 0x000000ff0700720c */ /* 0x000fda0003f06270 */
[----:B------:R-:W-:Y:S01]  /*1530*/  @!P0 IMAD.MOV.U32 R8, RZ, RZ, 0x0 ;  /* 0x00000000ff088424 */ /* 0x000fe200078e00ff */
[----:B------:R-:W-:Y:S01]  /*1540*/  @!P0 MOV R9, 0xfff80000 ;  /* 0xfff8000000098802 */ /* 0x000fe20000000f00 */
[----:B------:R-:W-:Y:S06]  /*1550*/  @!P0 BRA `(.L_x_22) ;  /* 0x00000000004c8947 */ /* 0x000fec0003800000 */
[----:B------:R-:W-:-:S13]  /*1560*/  ISETP.GT.AND P0, PT, R7, 0x7fefffff, PT ;  /* 0x7fefffff0700780c */ /* 0x000fda0003f04270 */
[----:B------:R-:W-:Y:S05]  /*1570*/  @P0 BRA `(.L_x_23) ;  /* 0x0000000000400947 */ /* 0x000fea0003800000 */
[----:B------:R-:W-:Y:S01]  /*1580*/  DMUL R6, R6, 8.11296384146066816958e+31 ;  /* 0x4690000006067828 */ /* 0x000fe20000000000 */
[----:B------:R-:W-:Y:S02]  /*1590*/  IMAD.MOV.U32 R8, RZ, RZ, RZ ;  /* 0x000000ffff087224 */ /* 0x000fe400078e00ff */
[----:B------:R-:W-:Y:S02]  /*15a0*/  IMAD.MOV.U32 R14, RZ, RZ, 0x0 ;  /* 0x00000000ff0e7424 */ /* 0x000fe400078e00ff */
[----:B------:R-:W-:Y:S01]  /*15b0*/  IMAD.MOV.U32 R15, RZ, RZ, 0x3fd80000 ;  /* 0x3fd80000ff0f7424 */ /* 0x000fe200078e00ff */
[----:B------:R-:W0:Y:S02]  /*15c0*/  MUFU.RSQ64H R9, R7 ;  /* 0x0000000700097308 */ /* 0x000e240000001c00 */
[----:B0-----:R-:W-:-:S08]  /*15d0*/  DMUL R12, R8, R8 ;  /* 0x00000008080c7228 */ /* 0x001fd00000000000 */
[----:B------:R-:W-:-:S08]  /*15e0*/  DFMA R12, R6, -R12, 1 ;  /* 0x3ff00000060c742b */ /* 0x000fd0000000080c */
[----:B------:R-:W-:Y:S02]  /*15f0*/  DFMA R14, R12, R14, 0.5 ;  /* 0x3fe000000c0e742b */ /* 0x000fe4000000000e */
[----:B------:R-:W-:-:S08]  /*1600*/  DMUL R12, R8, R12 ;  /* 0x0000000c080c7228 */ /* 0x000fd00000000000 */
[----:B------:R-:W-:-:S08]  /*1610*/  DFMA R12, R14, R12, R8 ;  /* 0x0000000c0e0c722b */ /* 0x000fd00000000008 */
[----:B------:R-:W-:Y:S02]  /*1620*/  DMUL R8, R6, R12 ;  /* 0x0000000c06087228 */ /* 0x000fe40000000000 */
[----:B------:R-:W-:-:S06]  /*1630*/  VIADD R13, R13, 0xfff00000 ;  /* 0xfff000000d0d7836 */ /* 0x000fcc0000000000 */
[----:B------:R-:W-:-:S08]  /*1640*/  DFMA R14, R8, -R8, R6 ;  /* 0x80000008080e722b */ /* 0x000fd00000000006 */
[----:B------:R-:W-:-:S10]  /*1650*/  DFMA R8, R12, R14, R8 ;  /* 0x0000000e0c08722b */ /* 0x000fd40000000008 */
[----:B------:R-:W-:Y:S01]  /*1660*/  IADD3 R9, PT, PT, R9, -0x3500000, RZ ;  /* 0xfcb0000009097810 */ /* 0x000fe20007ffe0ff */
[----:B------:R-:W-:Y:S06]  /*1670*/  BRA `(.L_x_22) ;  /* 0x0000000000047947 */ /* 0x000fec0003800000 */
.L_x_23:
[----:B------:R-:W-:-:S11]  /*1680*/  DADD R8, R6, R6 ;  /* 0x0000000006087229 */ /* 0x000fd60000000006 */
.L_x_22:
[----:B------:R-:W-:Y:S05]  /*1690*/  BSYNC.RECONVERGENT B2 ;  /* 0x0000000000027941 */ /* 0x000fea0003800200 */
.L_x_20:
[----:B------:R-:W-:Y:S02]  /*16a0*/  IMAD.MOV.U32 R6, RZ, RZ, R0 ;  /* 0x000000ffff067224 */ /* 0x000fe400078e0000 */
[----:B------:R-:W-:Y:S02]  /*16b0*/  IMAD.MOV.U32 R7, RZ, RZ, 0x0 ;  /* 0x00000000ff077424 */ /* 0x000fe400078e00ff */
[----:B------:R-:W-:Y:S02]  /*16c0*/  IMAD.MOV.U32 R16, RZ, RZ, R8 ;  /* 0x000000ffff107224 */ /* 0x000fe400078e0008 */
[----:B------:R-:W-:Y:S01]  /*16d0*/  IMAD.MOV.U32 R17, RZ, RZ, R9 ;  /* 0x000000ffff117224 */ /* 0x000fe200078e0009 */
[----:B------:R-:W-:Y:S06]  /*16e0*/  RET.REL.NODEC R6 `(_Z20mandel_kernel_doublePhmm) ;  /* 0xffffffe806447950 */ /* 0x000fec0003c3ffff */
        .weak           $__internal_2_$__cuda_sm20_rem_u64
        .type           $__internal_2_$__cuda_sm20_rem_u64,@function
        .size           $__internal_2_$__cuda_sm20_rem_u64,(.L_x_27 - $__internal_2_$__cuda_sm20_rem_u64)
$__internal_2_$__cuda_sm20_rem_u64:
[----:B------:R-:W0:Y:S01]  /*16f0*/  LDCU.64 UR4, c[0x0][0x388] ;  /* 0x00007100ff0477ac */ /* 0x000e220008000a00 */
[----:B------:R-:W1:Y:S01]  /*1700*/  LDC.64 R2, c[0x0][0x388] ;  /* 0x0000e200ff027b82 */ /* 0x000e620000000a00 */
[----:B0-----:R-:W0:Y:S08]  /*1710*/  I2F.U64.RP R4, UR4 ;  /* 0x0000000400047d12 */ /* 0x001e300008309000 */
[----:B0-----:R-:W0:Y:S02]  /*1720*/  MUFU.RCP R4, R4 ;  /* 0x0000000400047308 */ /* 0x001e240000001000 */
[----:B0-----:R-:W-:-:S06]  /*1730*/  IADD3 R6, PT, PT, R4, 0x1ffffffe, RZ ;  /* 0x1ffffffe04067810 */ /* 0x001fcc0007ffe0ff */
[----:B------:R-:W1:Y:S02]  /*1740*/  F2I.U64.TRUNC R6, R6 ;  /* 0x0000000600067311 */ /* 0x000e64000020d800 */
[----:B-1----:R-:W-:-:S04]  /*1750*/  IMAD.WIDE.U32 R8, R6, R2, RZ ;  /* 0x0000000206087225 */ /* 0x002fc800078e00ff */
[----:B------:R-:W-:Y:S01]  /*1760*/  IMAD R9, R6, R3, R9 ;  /* 0x0000000306097224 */ /* 0x000fe200078e0209 */
[----:B------:R-:W-:-:S03]  /*1770*/  IADD3 R11, P0, PT, RZ, -R8, RZ ;  /* 0x80000008ff0b7210 */ /* 0x000fc60007f1e0ff */
[----:B------:R-:W-:Y:S02]  /*1780*/  IMAD R9, R7, R2, R9 ;  /* 0x0000000207097224 */ /* 0x000fe400078e0209 */
[----:B------:R-:W-:-:S04]  /*1790*/  IMAD.HI.U32 R8, R6, R11, RZ ;  /* 0x0000000b06087227 */ /* 0x000fc800078e00ff */
[----:B------:R-:W-:Y:S02]  /*17a0*/  IMAD.X R13, RZ, RZ, ~R9, P0 ;  /* 0x000000ffff0d7224 */ /* 0x000fe400000e0e09 */
[----:B------:R-:W-:Y:S02]  /*17b0*/  IMAD.MOV.U32 R9, RZ, RZ, R6 ;  /* 0x000000ffff097224 */ /* 0x000fe400078e0006 */
[-C--:B------:R-:W-:Y:S02]  /*17c0*/  IMAD R15, R7, R13.reuse, RZ ;  /* 0x0000000d070f7224 */ /* 0x080fe400078e02ff */
[----:B------:R-:W-:-:S04]  /*17d0*/  IMAD.WIDE.U32 R8, P0, R6, R13, R8 ;  /* 0x0000000d06087225 */ /* 0x000fc80007800008 */
[----:B------:R-:W-:-:S04]  /*17e0*/  IMAD.HI.U32 R13, R7, R13, RZ ;  /* 0x0000000d070d7227 */ /* 0x000fc800078e00ff */
[----:B------:R-:W-:-:S04]  /*17f0*/  IMAD.HI.U32 R8, P1, R7, R11, R8 ;  /* 0x0000000b07087227 */ /* 0x000fc80007820008 */
[----:B------:R-:W-:Y:S01]  /*1800*/  IMAD.X R4, R13, 0x1, R7, P0 ;  /* 0x000000010d047824 */ /* 0x000fe200000e0607 */
[----:B------:R-:W-:-:S04]  /*1810*/  IADD3 R9, P2, PT, R15, R8, RZ ;  /* 0x000000080f097210 */ /* 0x000fc80007f5e0ff */
[----:B------:R-:W-:Y:S01]  /*1820*/  IADD3.X R11, PT, PT, RZ, RZ, R4, P2, P1 ;  /* 0x000000ffff0b7210 */ /* 0x000fe200017e2404 */
[----:B------:R-:W-:-:S04]  /*1830*/  IMAD.WIDE.U32 R6, R9, R2, RZ ;  /* 0x0000000209067225 */ /* 0x000fc800078e00ff */
[----:B------:R-:W-:Y:S01]  /*1840*/  IMAD R4, R9, R3, R7 ;  /* 0x0000000309047224 */ /* 0x000fe200078e0207 */
[----:B------:R-:W-:-:S03]  /*1850*/  IADD3 R7, P0, PT, RZ, -R6, RZ ;  /* 0x80000006ff077210 */ /* 0x000fc60007f1e0ff */
[----:B------:R-:W-:Y:S02]  /*1860*/  IMAD R4, R11, R2, R4 ;  /* 0x000000020b047224 */ /* 0x000fe400078e0204 */
[----:B------:R-:W-:-:S04]  /*1870*/  IMAD.HI.U32 R8, R9, R7, RZ ;  /* 0x0000000709087227 */ /* 0x000fc800078e00ff */
[----:B------:R-:W-:-:S04]  /*1880*/  IMAD.X R6, RZ, RZ, ~R4, P0 ;  /* 0x000000ffff067224 */ /* 0x000fc800000e0e04 */
[----:B------:R-:W-:-:S04]  /*1890*/  IMAD.WIDE.U32 R8, P0, R9, R6, R8 ;  /* 0x0000000609087225 */ /* 0x000fc80007800008 */
[C---:B------:R-:W-:Y:S02]  /*18a0*/  IMAD R13, R11.reuse, R6, RZ ;  /* 0x000000060b0d7224 */ /* 0x040fe400078e02ff */
[----:B------:R-:W-:-:S04]  /*18b0*/  IMAD.HI.U32 R4, P1, R11, R7, R8 ;  /* 0x000000070b047227 */ /* 0x000fc80007820008 */
[----:B------:R-:W-:Y:S01]  /*18c0*/  IMAD.HI.U32 R8, R11, R6, RZ ;  /* 0x000000060b087227 */ /* 0x000fe200078e00ff */
[----:B------:R-:W-:-:S03]  /*18d0*/  IADD3 R4, P2, PT, R13, R4, RZ ;  /* 0x000000040d047210 */ /* 0x000fc60007f5e0ff */
[----:B------:R-:W-:Y:S01]  /*18e0*/  IMAD.MOV.U32 R7, RZ, RZ, RZ ;  /* 0x000000ffff077224 */ /* 0x000fe200078e00ff */
[----:B------:R-:W-:Y:S01]  /*18f0*/  IADD3.X R11, PT, PT, R8, R11, RZ, P0, !PT ;  /* 0x0000000b080b7210 */ /* 0x000fe200007fe4ff */
[----:B------:R-:W-:-:S03]  /*1900*/  IMAD.HI.U32 R6, R4, R5, RZ ;  /* 0x0000000504067227 */ /* 0x000fc600078e00ff */
[----:B------:R-:W-:Y:S01]  /*1910*/  IADD3.X R11, PT, PT, RZ, RZ, R11, P2, P1 ;  /* 0x000000ffff0b7210 */ /* 0x000fe200017e240b */
[----:B------:R-:W-:-:S04]  /*1920*/  IMAD.WIDE.U32 R6, RZ, R4, R6 ;  /* 0x00000004ff067225 */ /* 0x000fc800078e0006 */
[----:B------:R-:W-:-:S04]  /*1930*/  IMAD.HI.U32 R6, P0, R11, R5, R6 ;  /* 0x000000050b067227 */ /* 0x000fc80007800006 */
[----:B------:R-:W-:Y:S01]  /*1940*/  IMAD.X R4, RZ, RZ, RZ, P0 ;  /* 0x000000ffff047224 */ /* 0x000fe200000e06ff */
[----:B------:R-:W-:-:S05]  /*1950*/  IADD3 R9, P1, PT, RZ, R6, RZ ;  /* 0x00000006ff097210 */ /* 0x000fca0007f3e0ff */
[----:B------:R-:W-:-:S04]  /*1960*/  IMAD.WIDE.U32 R6, R9, R2, RZ ;  /* 0x0000000209067225 */ /* 0x000fc800078e00ff */
[----:B------:R-:W-:Y:S01]  /*1970*/  IMAD.X R11, RZ, RZ, R4, P1 ;  /* 0x000000ffff0b7224 */ /* 0x000fe200008e0604 */
[----:B------:R-:W-:Y:S01]  /*1980*/  IADD3 R13, P1, PT, -R6, R5, RZ ;  /* 0x00000005060d7210 */ /* 0x000fe20007f3e1ff */
[----:B------:R-:W-:-:S03]  /*1990*/  IMAD R9, R9, R3, R7 ;  /* 0x0000000309097224 */ /* 0x000fc600078e0207 */
[-C--:B------:R-:W-:Y:S01]  /*19a0*/  ISETP.GE.U32.AND P0, PT, R13, R2.reuse, PT ;  /* 0x000000020d00720c */ /* 0x080fe20003f06070 */
[----:B------:R-:W-:-:S04]  /*19b0*/  IMAD R9, R11, R2, R9 ;  /* 0x000000020b097224 */ /* 0x000fc800078e0209 */
[----:B------:R-:W-:Y:S01]  /*19c0*/  IMAD.X R6, RZ, RZ, ~R9, P1 ;  /* 0x000000ffff067224 */ /* 0x000fe200008e0e09 */
[----:B------:R-:W-:-:S04]  /*19d0*/  IADD3 R7, P1, PT, R13, -R2, RZ ;  /* 0x800000020d077210 */ /* 0x000fc80007f3e0ff */
[CC--:B------:R-:W-:Y:S02]  /*19e0*/  ISETP.GE.U32.AND.EX P0, PT, R6.reuse, R3.reuse, PT, P0 ;  /* 0x000000030600720c */ /* 0x0c0fe40003f06100 */
[----:B------:R-:W-:Y:S02]  /*19f0*/  IADD3.X R4, PT, PT, R6, ~R3, RZ, P1, !PT ;  /* 0x8000000306047210 */ /* 0x000fe40000ffe4ff */
[----:B------:R-:W-:Y:S02]  /*1a00*/  SEL R7, R7, R13, P0 ;  /* 0x0000000d07077207 */ /* 0x000fe40000000000 */
[----:B------:R-:W-:Y:S02]  /*1a10*/  SEL R4, R4, R6, P0 ;  /* 0x0000000604047207 */ /* 0x000fe40000000000 */
[CC--:B------:R-:W-:Y:S02]  /*1a20*/  IADD3 R22, P2, PT, R7.reuse, -R2.reuse, RZ ;  /* 0x8000000207167210 */ /* 0x0c0fe40007f5e0ff */
[----:B------:R-:W-:-:S02]  /*1a30*/  ISETP.GE.U32.AND P0, PT, R7, R2, PT ;  /* 0x000000020700720c */ /* 0x000fc40003f06070 */
[----:B------:R-:W-:Y:S01]  /*1a40*/  ISETP.NE.U32.AND P1, PT, R2, RZ, PT ;  /* 0x000000ff0200720c */ /* 0x000fe20003f25070 */
[C---:B------:R-:W-:Y:S01]  /*1a50*/  IMAD.X R23, R4.reuse, 0x1, ~R3, P2 ;  /* 0x0000000104177824 */ /* 0x040fe200010e0e03 */
[----:B------:R-:W-:Y:S01]  /*1a60*/  ISETP.GE.U32.AND.EX P0, PT, R4, R3, PT, P0 ;  /* 0x000000030400720c */ /* 0x000fe20003f06100 */
[----:B------:R-:W-:Y:S01]  /*1a70*/  IMAD.MOV.U32 R2, RZ, RZ, R0 ;  /* 0x000000ffff027224 */ /* 0x000fe200078e0000 */
[----:B------:R-:W-:Y:S01]  /*1a80*/  ISETP.NE.AND.EX P1, PT, R3, RZ, PT, P1 ;  /* 0x000000ff0300720c */ /* 0x000fe20003f25310 */
[----:B------:R-:W-:Y:S01]  /*1a90*/  IMAD.MOV.U32 R3, RZ, RZ, 0x0 ;  /* 0x00000000ff037424 */ /* 0x000fe200078e00ff */
[----:B------:R-:W-:Y:S02]  /*1aa0*/  SEL R22, R22, R7, P0 ;  /* 0x0000000716167207 */ /* 0x000fe40000000000 */
[----:B------:R-:W-:Y:S02]  /*1ab0*/  SEL R23, R23, R4, P0 ;  /* 0x0000000417177207 */ /* 0x000fe40000000000 */
[----:B------:R-:W-:-:S02]  /*1ac0*/  SEL R22, R22, 0xffffffff, P1 ;  /* 0xffffffff16167807 */ /* 0x000fc40000800000 */
[----:B------:R-:W-:Y:S01]  /*1ad0*/  SEL R23, R23, 0xffffffff, P1 ;  /* 0xffffffff17177807 */ /* 0x000fe20000800000 */
[----:B------:R-:W-:Y:S06]  /*1ae0*/  RET.REL.NODEC R2 `(_Z20mandel_kernel_doublePhmm) ;  /* 0xffffffe402447950 */ /* 0x000fec0003c3ffff */
.L_x_24:
[----:B------:R-:W-:-:S00]  /*1af0*/  BRA `(.L_x_24) ;  /* 0xfffffffc00fc7947 */ /* 0x000fc0000383ffff */
[----:B------:R-:W-:-:S00]  /*1b00*/  NOP ;  /* 0x0000000000007918 */ /* 0x000fc00000000000 */
[----:B------:R-:W-:-:S00]  /*1b10*/  NOP ;  /* 0x0000000000007918 */ /* 0x000fc00000000000 */
[----:B------:R-:W-:-:S00]  /*1b20*/  NOP ;  /* 0x0000000000007918 */ /* 0x000fc00000000000 */
[----:B------:R-:W-:-:S00]  /*1b30*/  NOP ;  /* 0x0000000000007918 */ /* 0x000fc00000000000 */
[----:B------:R-:W-:-:S00]  /*1b40*/  NOP ;  /* 0x0000000000007918 */ /* 0x000fc00000000000 */
[----:B------:R-:W-:-:S00]  /*1b50*/  NOP ;  /* 0x0000000000007918 */ /* 0x000fc00000000000 */
[----:B------:R-:W-:-:S00]  /*1b60*/  NOP ;  /* 0x0000000000007918 */ /* 0x000fc00000000000 */
[----:B------:R-:W-:-:S00]  /*1b70*/  NOP ;  /* 0x0000000000007918 */ /* 0x000fc00000000000 */
.L_x_27:


//--------------------- .nv.shared.reserved.0     --------------------------
	.section	.nv.shared.reserved.0,"aw",@nobits
	.weak		__nv_reservedSMEM_offset_0_alias
	.size		__nv_reservedSMEM_offset_0_alias, 0, 64
	.other		__nv_reservedSMEM_offset_0_alias,@"STO_CUDA_RESERVED_SHARED STV_DEFAULT"
__nv_reservedSMEM_offset_0_alias:
	.zero		0
	.zero		64


//--------------------- .nv.constant0._Z20mandel_kernel_doublePhmm --------------------------
	.section	.nv.constant0._Z20mandel_kernel_doublePhmm,"a",@progbits
	.sectionflags	@""
	.align	4
.nv.constant0._Z20mandel_kernel_doublePhmm:
	.zero		920


//--------------------- SYMBOLS --------------------------

	.type		.nv.reservedSmem.offset0,@object
	.size		.nv.reservedSmem.offset0,0x4
